	.headerflags	@"EF_CUDA_TEXMODE_UNIFIED EF_CUDA_64BIT_ADDRESS EF_CUDA_ACCELERATORS EF_CUDA_SM90 EF_CUDA_VIRTUAL_SM(EF_CUDA_SM90)"
	.elftype	@"ET_EXEC"


//--------------------- .nv.info                  --------------------------
	.section	.nv.info,"",@"SHT_CUDA_INFO"
	.align	4


	//----- nvinfo : EIATTR_REGCOUNT
	.align		4
        /*0000*/ 	.byte	0x04, 0x2f
        /*0002*/ 	.short	(.L_1 - .L_0)
	.align		4
.L_0:
        /*0004*/ 	.word	index@(triton_poi_fused_convolution_4)
        /*0008*/ 	.word	0x0000000e


	//----- nvinfo : EIATTR_MIN_STACK_SIZE
	.align		4
.L_1:
        /*000c*/ 	.byte	0x04, 0x12
        /*000e*/ 	.short	(.L_3 - .L_2)
	.align		4
.L_2:
        /*0010*/ 	.word	index@(triton_poi_fused_convolution_4)
        /*0014*/ 	.word	0x00000000


	//----- nvinfo : EIATTR_FRAME_SIZE
	.align		4
.L_3:
        /*0018*/ 	.byte	0x04, 0x11
        /*001a*/ 	.short	(.L_5 - .L_4)
	.align		4
.L_4:
        /*001c*/ 	.word	index@(triton_poi_fused_convolution_4)
        /*0020*/ 	.word	0x00000000


	//----- nvinfo : EIATTR_MIN_STACK_SIZE
	.align		4
.L_5:
        /*0024*/ 	.byte	0x04, 0x12
        /*0026*/ 	.short	(.L_7 - .L_6)
	.align		4
.L_6:
        /*0028*/ 	.word	index@(triton_poi_fused_convolution_4)
        /*002c*/ 	.word	0x00000000
.L_7:


//--------------------- .nv.info.triton_poi_fused_convolution_4 --------------------------
	.section	.nv.info.triton_poi_fused_convolution_4,"",@"SHT_CUDA_INFO"
	.sectionflags	@""
	.align	4


	//----- nvinfo : EIATTR_CUDA_API_VERSION
	.align		4
        /*0000*/ 	.byte	0x04, 0x37
        /*0002*/ 	.short	(.L_9 - .L_8)
.L_8:
        /*0004*/ 	.word	0x0000007c


	//----- nvinfo : EIATTR_KPARAM_INFO
	.align		4
.L_9:
        /*0008*/ 	.byte	0x04, 0x17
        /*000a*/ 	.short	(.L_11 - .L_10)
.L_10:
        /*000c*/ 	.word	0x00000000
        /*0010*/ 	.short	0x0002
        /*0012*/ 	.short	0x0010
        /*0014*/ 	.byte	0x00, 0xf0, 0x11, 0x00


	//----- nvinfo : EIATTR_KPARAM_INFO
	.align		4
.L_11:
        /*0018*/ 	.byte	0x04, 0x17
        /*001a*/ 	.short	(.L_13 - .L_12)
.L_12:
        /*001c*/ 	.word	0x00000000
        /*0020*/ 	.short	0x0001
        /*0022*/ 	.short	0x0008
        /*0024*/ 	.byte	0x00, 0xf4, 0x21, 0x00


	//----- nvinfo : EIATTR_KPARAM_INFO
	.align		4
.L_13:
        /*0028*/ 	.byte	0x04, 0x17
        /*002a*/ 	.short	(.L_15 - .L_14)
.L_14:
        /*002c*/ 	.word	0x00000000
        /*0030*/ 	.short	0x0000
        /*0032*/ 	.short	0x0000
        /*0034*/ 	.byte	0x00, 0xf4, 0x21, 0x00


	//----- nvinfo : EIATTR_SPARSE_MMA_MASK
	.align		4
.L_15:
        /*0038*/ 	.byte	0x03, 0x50
        /*003a*/ 	.short	0x0000


	//----- nvinfo : EIATTR_MAXREG_COUNT
	.align		4
        /*003c*/ 	.byte	0x03, 0x1b
        /*003e*/ 	.short	0x00ff


	//----- nvinfo : EIATTR_EXIT_INSTR_OFFSETS
	.align		4
        /*0040*/ 	.byte	0x04, 0x1c
        /*0042*/ 	.short	(.L_17 - .L_16)


	//   ....[0]....
.L_16:
        /*0044*/ 	.word	0x00000320


	//   ....[1]....
        /*0048*/ 	.word	0x00000340


	//----- nvinfo : EIATTR_REQNTID
	.align		4
.L_17:
        /*004c*/ 	.byte	0x04, 0x10
        /*004e*/ 	.short	(.L_19 - .L_18)
.L_18:
        /*0050*/ 	.word	0x00000080
        /*0054*/ 	.word	0x00000001
        /*0058*/ 	.word	0x00000001


	//----- nvinfo : EIATTR_CBANK_PARAM_SIZE
	.align		4
.L_19:
        /*005c*/ 	.byte	0x03, 0x19
        /*005e*/ 	.short	0x0014


	//----- nvinfo : EIATTR_PARAM_CBANK
	.align		4
        /*0060*/ 	.byte	0x04, 0x0a
        /*0062*/ 	.short	(.L_21 - .L_20)
	.align		4
.L_20:
        /*0064*/ 	.word	index@(.nv.constant0.triton_poi_fused_convolution_4)
        /*0068*/ 	.short	0x0210
        /*006a*/ 	.short	0x0014


	//----- nvinfo : EIATTR_SW_WAR
	.align		4
.L_21:
        /*006c*/ 	.byte	0x04, 0x36
        /*006e*/ 	.short	(.L_23 - .L_22)
.L_22:
        /*0070*/ 	.word	0x00000008
.L_23:


//--------------------- .nv.callgraph             --------------------------
	.section	.nv.callgraph,"",@"SHT_CUDA_CALLGRAPH"
	.align	4
	.sectionentsize	8
	.align		4
        /*0000*/ 	.word	0x00000000
	.align		4
        /*0004*/ 	.word	0xffffffff
	.align		4
        /*0008*/ 	.word	0x00000000
	.align		4
        /*000c*/ 	.word	0xfffffffe
	.align		4
        /*0010*/ 	.word	0x00000000
	.align		4
        /*0014*/ 	.word	0xfffffffd
	.align		4
        /*0018*/ 	.word	0x00000000
	.align		4
        /*001c*/ 	.word	0xfffffffc


//--------------------- .text.triton_poi_fused_convolution_4 --------------------------
	.section	.text.triton_poi_fused_convolution_4,"ax",@progbits
	.align	128
        .global         triton_poi_fused_convolution_4
        .type           triton_poi_fused_convolution_4,@function
        .size           triton_poi_fused_convolution_4,(.L_x_1 - triton_poi_fused_convolution_4)
        .other          triton_poi_fused_convolution_4,@"STO_CUDA_ENTRY STV_DEFAULT"
triton_poi_fused_convolution_4:
.text.triton_poi_fused_convolution_4:
[----:B------:R-:W0:Y:S02]  /*0000*/  LDC R1, c[0x0][0x28] ;  /* 0x00000a00ff017b82 */ /* 0x000e240000000800 */
[----:B------:R-:W1:Y:S01]  /*0010*/  S2R R0, SR_TID.X ;  /* 0x0000000000007919 */ /* 0x000e620000002100 */
[----:B------:R-:W-:Y:S01]  /*0020*/  ULDC.64 UR4, c[0x0][0x210] ;  /* 0x0000840000047ab9 */ /* 0x000fe20000000a00 */
[----:B------:R-:W2:Y:S01]  /*0030*/  S2R R3, SR_CTAID.X ;  /* 0x0000000000037919 */ /* 0x000ea20000002500 */
[----:B-1----:R-:W-:-:S05]  /*0040*/  IMAD.SHL.U32 R0, R0, 0x2, RZ ;  /* 0x0000000200007824 */ /* 0x002fca00078e00ff */
[----:B------:R-:W-:-:S05]  /*0050*/  LOP3.LUT R0, R0, 0xfe, RZ, 0xc0, !PT ;  /* 0x000000fe00007812 */ /* 0x000fca00078ec0ff */
[----:B--2---:R-:W-:-:S04]  /*0060*/  IMAD R0, R3, 0x100, R0 ;  /* 0x0000010003007824 */ /* 0x004fc800078e0200 */
[C---:B------:R-:W-:Y:S01]  /*0070*/  IMAD.HI R2, R0.reuse, 0x2aaaaaab, RZ ;  /* 0x2aaaaaab00027827 */ /* 0x040fe200078e02ff */
[----:B------:R-:W-:-:S04]  /*0080*/  ISETP.GE.AND P0, PT, R0, 0x240, PT ;  /* 0x000002400000780c */ /* 0x000fc80003f06270 */
[----:B------:R-:W-:Y:S01]  /*0090*/  LEA.HI R3, R2, R2, RZ, 0x1 ;  /* 0x0000000202037211 */ /* 0x000fe200078f08ff */
[----:B------:R-:W-:-:S04]  /*00a0*/  VIADD R2, R0, 0x1 ;  /* 0x0000000100027836 */ /* 0x000fc80000000000 */
[----:B------:R-:W-:-:S04]  /*00b0*/  IMAD.HI R5, R2, 0x2aaaaaab, RZ ;  /* 0x2aaaaaab02057827 */ /* 0x000fc800078e02ff */
[----:B------:R-:W-:Y:S01]  /*00c0*/  IMAD.HI R4, R3, 0x2aaaaaab, RZ ;  /* 0x2aaaaaab03047827 */ /* 0x000fe200078e02ff */
[----:B------:R-:W-:-:S03]  /*00d0*/  LEA.HI R7, R5, R5, RZ, 0x1 ;  /* 0x0000000505077211 */ /* 0x000fc600078f08ff */
[----:B------:R-:W-:Y:S01]  /*00e0*/  IMAD.HI R5, R0, 0x38e38e39, RZ ;  /* 0x38e38e3900057827 */ /* 0x000fe200078e02ff */
[----:B------:R-:W-:-:S03]  /*00f0*/  LEA.HI R6, R4, R4, RZ, 0x1 ;  /* 0x0000000404067211 */ /* 0x000fc600078f08ff */
[----:B------:R-:W-:Y:S01]  /*0100*/  IMAD R7, R7, -0x6, R2 ;  /* 0xfffffffa07077824 */ /* 0x000fe200078e0202 */
[----:B------:R-:W-:Y:S01]  /*0110*/  SHF.R.U32.HI R2, RZ, 0x1f, R5 ;  /* 0x0000001fff027819 */ /* 0x000fe20000011605 */
[----:B------:R-:W-:Y:S02]  /*0120*/  IMAD R4, R3, -0x6, R0 ;  /* 0xfffffffa03047824 */ /* 0x000fe400078e0200 */
[----:B------:R-:W-:Y:S01]  /*0130*/  IMAD R6, R6, -0x6, R3 ;  /* 0xfffffffa06067824 */ /* 0x000fe200078e0203 */
[----:B------:R-:W-:Y:S01]  /*0140*/  LEA.HI R2, R5, R2, RZ, 0x1d ;  /* 0x0000000205027211 */ /* 0x000fe200078fe8ff */
[----:B------:R-:W-:Y:S02]  /*0150*/  VIADD R3, R4, 0xffffffff ;  /* 0xffffffff04037836 */ /* 0x000fe40000000000 */
[----:B------:R-:W-:Y:S02]  /*0160*/  VIADD R8, R6, 0xffffffff ;  /* 0xffffffff06087836 */ /* 0x000fe40000000000 */
[----:B------:R-:W-:-:S02]  /*0170*/  VIADD R9, R7, 0xffffffff ;  /* 0xffffffff07097836 */ /* 0x000fc40000000000 */
[----:B------:R-:W-:Y:S01]  /*0180*/  IMAD.SHL.U32 R5, R2, 0x10, RZ ;  /* 0x0000001002057824 */ /* 0x000fe200078e00ff */
[----:B------:R-:W-:Y:S01]  /*0190*/  LOP3.LUT R3, R8, R3, RZ, 0xfc, !PT ;  /* 0x0000000308037212 */ /* 0x000fe200078efcff */
[----:B------:R-:W-:Y:S01]  /*01a0*/  IMAD.SHL.U32 R6, R6, 0x4, RZ ;  /* 0x0000000406067824 */ /* 0x000fe200078e00ff */
[----:B------:R-:W-:Y:S02]  /*01b0*/  LOP3.LUT R9, R8, R9, RZ, 0xfc, !PT ;  /* 0x0000000908097212 */ /* 0x000fe400078efcff */
[----:B------:R-:W-:Y:S02]  /*01c0*/  ISETP.LT.U32.AND P1, PT, R3, 0x4, !P0 ;  /* 0x000000040300780c */ /* 0x000fe40004721070 */
[CCC-:B------:R-:W-:Y:S02]  /*01d0*/  IADD3 R8, P3, P4, R6.reuse, R5.reuse, R4.reuse ;  /* 0x0000000506087210 */ /* 0x1c0fe40007c7e004 */
[----:B------:R-:W-:Y:S02]  /*01e0*/  IADD3 R2, P5, P6, R6, R5, R7 ;  /* 0x0000000506027210 */ /* 0x000fe40007ebe007 */
[----:B------:R-:W-:-:S02]  /*01f0*/  SHF.R.S32.HI R3, RZ, 0x1f, R4 ;  /* 0x0000001fff037819 */ /* 0x000fc40000011404 */
[----:B------:R-:W-:Y:S02]  /*0200*/  SHF.R.S32.HI R11, RZ, 0x1f, R5 ;  /* 0x0000001fff0b7819 */ /* 0x000fe40000011405 */
[----:B------:R-:W-:Y:S02]  /*0210*/  SHF.R.S32.HI R6, RZ, 0x1f, R6 ;  /* 0x0000001fff067819 */ /* 0x000fe40000011406 */
[----:B------:R-:W-:Y:S02]  /*0220*/  SHF.R.S32.HI R7, RZ, 0x1f, R7 ;  /* 0x0000001fff077819 */ /* 0x000fe40000011407 */
[----:B------:R-:W-:Y:S02]  /*0230*/  ISETP.LT.U32.AND P2, PT, R9, 0x4, !P0 ;  /* 0x000000040900780c */ /* 0x000fe40004741070 */
[----:B------:R-:W-:Y:S02]  /*0240*/  IADD3.X R3, R6, R11, R3, P3, P4 ;  /* 0x0000000b06037210 */ /* 0x000fe40001fe8403 */
[----:B------:R-:W-:-:S02]  /*0250*/  LEA R4, P3, R8, UR4, 0x2 ;  /* 0x0000000408047c11 */ /* 0x000fc4000f8610ff */
[----:B------:R-:W-:Y:S02]  /*0260*/  IADD3.X R7, R6, R11, R7, P5, P6 ;  /* 0x0000000b06077210 */ /* 0x000fe40002fec407 */
[----:B------:R-:W-:Y:S02]  /*0270*/  LEA R6, P4, R2, UR4, 0x2 ;  /* 0x0000000402067c11 */ /* 0x000fe4000f8810ff */
[----:B------:R-:W-:Y:S02]  /*0280*/  LEA.HI.X R5, R8, UR5, R3, 0x2, P3 ;  /* 0x0000000508057c11 */ /* 0x000fe400098f1403 */
[----:B------:R-:W-:Y:S02]  /*0290*/  CS2R R8, SRZ ;  /* 0x0000000000087805 */ /* 0x000fe4000001ff00 */
[----:B------:R-:W-:Y:S01]  /*02a0*/  LEA.HI.X R7, R2, UR5, R7, 0x2, P4 ;  /* 0x0000000502077c11 */ /* 0x000fe2000a0f1407 */
[----:B------:R-:W-:Y:S01]  /*02b0*/  ULDC.64 UR4, c[0x0][0x208] ;  /* 0x0000820000047ab9 */ /* 0x000fe20000000a00 */
[----:B------:R-:W1:Y:S02]  /*02c0*/  LDC.64 R2, c[0x0][0x218] ;  /* 0x00008600ff027b82 */ /* 0x000e640000000a00 */
[----:B------:R-:W2:Y:S04]  /*02d0*/  @P1 LDG.E R8, desc[UR4][R4.64+-0x14] ;  /* 0xffffec0404081981 */ /* 0x000ea8000c1e1900 */
[----:B------:R-:W3:Y:S01]  /*02e0*/  @P2 LDG.E R9, desc[UR4][R6.64+-0x14] ;  /* 0xffffec0406092981 */ /* 0x000ee2000c1e1900 */
[----:B-1----:R-:W-:Y:S01]  /*02f0*/  IMAD.WIDE R2, R0, 0x4, R2 ;  /* 0x0000000400027825 */ /* 0x002fe200078e0202 */
[----:B--2---:R-:W-:-:S02]  /*0300*/  SEL R8, R8, RZ, P1 ;  /* 0x000000ff08087207 */ /* 0x004fc40000800000 */
[----:B---3--:R-:W-:Y:S01]  /*0310*/  SEL R9, R9, RZ, P2 ;  /* 0x000000ff09097207 */ /* 0x008fe20001000000 */
[----:B------:R-:W-:Y:S06]  /*0320*/  @P0 EXIT ;  /* 0x000000000000094d */ /* 0x000fec0003800000 */
[----:B------:R-:W-:Y:S01]  /*0330*/  STG.E.64 desc[UR4][R2.64], R8 ;  /* 0x0000000802007986 */ /* 0x000fe2000c101b04 */
[----:B------:R-:W-:Y:S05]  /*0340*/  EXIT ;  /* 0x000000000000794d */ /* 0x000fea0003800000 */
.L_x_0:
[----:B------:R-:W-:-:S00]  /*0350*/  BRA `(.L_x_0) ;  /* 0xfffffffc00fc7947 */ /* 0x000fc0000383ffff */
[----:B------:R-:W-:-:S00]  /*0360*/  NOP ;  /* 0x0000000000007918 */ /* 0x000fc00000000000 */
        /* <DEDUP_REMOVED lines=9> */
.L_x_1:


//--------------------- .nv.constant0.triton_poi_fused_convolution_4 --------------------------
	.section	.nv.constant0.triton_poi_fused_convolution_4,"a",@progbits
	.sectionflags	@""
	.align	4
.nv.constant0.triton_poi_fused_convolution_4:
	.zero		548
